//
// Generated by NVIDIA NVVM Compiler
//
// Compiler Build ID: CL-36424714
// Cuda compilation tools, release 13.0, V13.0.88
// Based on NVVM 20.0.0
//

.version 9.0
.target sm_100
.address_size 64

	// .globl	_Z22butterfly_stage_kernelPKfPfS0_iiii

.visible .entry _Z22butterfly_stage_kernelPKfPfS0_iiii(
	.param .u64 .ptr .align 1 _Z22butterfly_stage_kernelPKfPfS0_iiii_param_0,
	.param .u64 .ptr .align 1 _Z22butterfly_stage_kernelPKfPfS0_iiii_param_1,
	.param .u64 .ptr .align 1 _Z22butterfly_stage_kernelPKfPfS0_iiii_param_2,
	.param .u32 _Z22butterfly_stage_kernelPKfPfS0_iiii_param_3,
	.param .u32 _Z22butterfly_stage_kernelPKfPfS0_iiii_param_4,
	.param .u32 _Z22butterfly_stage_kernelPKfPfS0_iiii_param_5,
	.param .u32 _Z22butterfly_stage_kernelPKfPfS0_iiii_param_6
)
{
	.reg .pred 	%p<3>;
	.reg .b32 	%r<18>;
	.reg .b32 	%f<7>;
	.reg .b64 	%rd<14>;

	ld.param.u64 	%rd1, [_Z22butterfly_stage_kernelPKfPfS0_iiii_param_0];
	ld.param.u64 	%rd2, [_Z22butterfly_stage_kernelPKfPfS0_iiii_param_1];
	ld.param.u64 	%rd3, [_Z22butterfly_stage_kernelPKfPfS0_iiii_param_2];
	ld.param.u32 	%r6, [_Z22butterfly_stage_kernelPKfPfS0_iiii_param_3];
	ld.param.u32 	%r7, [_Z22butterfly_stage_kernelPKfPfS0_iiii_param_4];
	ld.param.u32 	%r4, [_Z22butterfly_stage_kernelPKfPfS0_iiii_param_5];
	ld.param.u32 	%r5, [_Z22butterfly_stage_kernelPKfPfS0_iiii_param_6];
	mov.u32 	%r8, %ctaid.x;
	mov.u32 	%r9, %ntid.x;
	mov.u32 	%r10, %tid.x;
	mad.lo.s32 	%r1, %r8, %r9, %r10;
	mul.lo.s32 	%r11, %r7, %r6;
	mul.lo.s32 	%r12, %r11, %r4;
	setp.ge.s32 	%p1, %r1, %r12;
	@%p1 bra 	$L__BB0_3;
	rem.s32 	%r2, %r1, %r4;
	mov.b32 	%r13, 1;
	shl.b32 	%r14, %r13, %r5;
	xor.b32  	%r3, %r2, %r14;
	setp.ge.s32 	%p2, %r3, %r4;
	@%p2 bra 	$L__BB0_3;
	cvta.to.global.u64 	%rd4, %rd1;
	sub.s32 	%r15, %r1, %r2;
	mul.wide.s32 	%rd5, %r1, 4;
	add.s64 	%rd6, %rd4, %rd5;
	ld.global.f32 	%f1, [%rd6];
	add.s32 	%r16, %r15, %r3;
	mul.wide.s32 	%rd7, %r16, 4;
	add.s64 	%rd8, %rd4, %rd7;
	ld.global.f32 	%f2, [%rd8];
	shl.b32 	%r17, %r2, 1;
	cvta.to.global.u64 	%rd9, %rd3;
	mul.wide.s32 	%rd10, %r17, 4;
	add.s64 	%rd11, %rd9, %rd10;
	ld.global.f32 	%f3, [%rd11];
	ld.global.f32 	%f4, [%rd11+4];
	mul.f32 	%f5, %f2, %f4;
	fma.rn.f32 	%f6, %f1, %f3, %f5;
	cvta.to.global.u64 	%rd12, %rd2;
	add.s64 	%rd13, %rd12, %rd5;
	st.global.f32 	[%rd13], %f6;
$L__BB0_3:
	ret;

}


// ===== COMPILED SASS (sm_100) =====

	.target	sm_100

	.elftype	@"ET_EXEC"


//--------------------- .note.nv.tkinfo           --------------------------
	.section	.note.nv.tkinfo,"",@"SHT_NOTE"
	.sectionflags	@"SHF_NOTE_NV_TKINFO"
	.tkinfo
        /*0018*/ 	.word	0x00000002
        /*0030*/ 	.string	""
        /*0030*/ 	.string	"ptxas"
        /*0030*/ 	.string	"Cuda compilation tools, release 13.0, V13.0.88"
        /*0030*/ 	.string	"Build cuda_13.0.r13.0/compiler.36424714_0"
        /*0030*/ 	.string	"-arch sm_100 -m 64 "



//--------------------- .note.nv.cuinfo           --------------------------
	.section	.note.nv.cuinfo,"",@"SHT_NOTE"
	.sectionflags	@"SHF_NOTE_NV_CUINFO"
        /*0018*/ 	.short	0x0002
        /*001a*/ 	.short	0x0064
        /*001c*/ 	.short	0x0082
	.zero		2


//--------------------- .nv.info                  --------------------------
	.section	.nv.info,"",@"SHT_CUDA_INFO"
	.align	4


	//----- nvinfo : EIATTR_REGCOUNT
	.align		4
        /*0000*/ 	.byte	0x04, 0x2f
        /*0002*/ 	.short	(.L_1 - .L_0)
	.align		4
.L_0:
        /*0004*/ 	.word	index@(_Z22butterfly_stage_kernelPKfPfS0_iiii)
        /*0008*/ 	.word	0x00000010


	//----- nvinfo : EIATTR_FRAME_SIZE
	.align		4
.L_1:
        /*000c*/ 	.byte	0x04, 0x11
        /*000e*/ 	.short	(.L_3 - .L_2)
	.align		4
.L_2:
        /*0010*/ 	.word	index@(_Z22butterfly_stage_kernelPKfPfS0_iiii)
        /*0014*/ 	.word	0x00000000


	//----- nvinfo : EIATTR_MIN_STACK_SIZE
	.align		4
.L_3:
        /*0018*/ 	.byte	0x04, 0x12
        /*001a*/ 	.short	(.L_5 - .L_4)
	.align		4
.L_4:
        /*001c*/ 	.word	index@(_Z22butterfly_stage_kernelPKfPfS0_iiii)
        /*0020*/ 	.word	0x00000000
.L_5:


//--------------------- .nv.compat                --------------------------
	.section	.nv.compat,"",@"SHT_CUDA_COMPAT_INFO"
	.align	4
        /*0000*/ 	.byte	0x02, 0x09, 0x00, 0x00, 0x02, 0x02, 0x01, 0x00, 0x02, 0x05, 0x05, 0x00, 0x03, 0x07, 0x01, 0x01
        /*0010*/ 	.byte	0x02, 0x03, 0x00, 0x00, 0x02, 0x06, 0x01, 0x00, 0x04, 0x0b, 0x08, 0x00, 0x09, 0x00, 0x00, 0x00
        /*0020*/ 	.byte	0x00, 0x00, 0x00, 0x00


//--------------------- .nv.info._Z22butterfly_stage_kernelPKfPfS0_iiii --------------------------
	.section	.nv.info._Z22butterfly_stage_kernelPKfPfS0_iiii,"",@"SHT_CUDA_INFO"
	.sectionflags	@""
	.align	4


	//----- nvinfo : EIATTR_CUDA_API_VERSION
	.align		4
        /*0000*/ 	.byte	0x04, 0x37
        /*0002*/ 	.short	(.L_7 - .L_6)
.L_6:
        /*0004*/ 	.word	0x00000082


	//----- nvinfo : EIATTR_KPARAM_INFO
	.align		4
.L_7:
        /*0008*/ 	.byte	0x04, 0x17
        /*000a*/ 	.short	(.L_9 - .L_8)
.L_8:
        /*000c*/ 	.word	0x00000000
        /*0010*/ 	.short	0x0006
        /*0012*/ 	.short	0x0024
        /*0014*/ 	.byte	0x00, 0xf0, 0x11, 0x00


	//----- nvinfo : EIATTR_KPARAM_INFO
	.align		4
.L_9:
        /*0018*/ 	.byte	0x04, 0x17
        /*001a*/ 	.short	(.L_11 - .L_10)
.L_10:
        /*001c*/ 	.word	0x00000000
        /*0020*/ 	.short	0x0005
        /*0022*/ 	.short	0x0020
        /*0024*/ 	.byte	0x00, 0xf0, 0x11, 0x00


	//----- nvinfo : EIATTR_KPARAM_INFO
	.align		4
.L_11:
        /*0028*/ 	.byte	0x04, 0x17
        /*002a*/ 	.short	(.L_13 - .L_12)
.L_12:
        /*002c*/ 	.word	0x00000000
        /*0030*/ 	.short	0x0004
        /*0032*/ 	.short	0x001c
        /*0034*/ 	.byte	0x00, 0xf0, 0x11, 0x00


	//----- nvinfo : EIATTR_KPARAM_INFO
	.align		4
.L_13:
        /*0038*/ 	.byte	0x04, 0x17
        /*003a*/ 	.short	(.L_15 - .L_14)
.L_14:
        /*003c*/ 	.word	0x00000000
        /*0040*/ 	.short	0x0003
        /*0042*/ 	.short	0x0018
        /*0044*/ 	.byte	0x00, 0xf0, 0x11, 0x00


	//----- nvinfo : EIATTR_KPARAM_INFO
	.align		4
.L_15:
        /*0048*/ 	.byte	0x04, 0x17
        /*004a*/ 	.short	(.L_17 - .L_16)
.L_16:
        /*004c*/ 	.word	0x00000000
        /*0050*/ 	.short	0x0002
        /*0052*/ 	.short	0x0010
        /*0054*/ 	.byte	0x00, 0xf5, 0x21, 0x00


	//----- nvinfo : EIATTR_KPARAM_INFO
	.align		4
.L_17:
        /*0058*/ 	.byte	0x04, 0x17
        /*005a*/ 	.short	(.L_19 - .L_18)
.L_18:
        /*005c*/ 	.word	0x00000000
        /*0060*/ 	.short	0x0001
        /*0062*/ 	.short	0x0008
        /*0064*/ 	.byte	0x00, 0xf5, 0x21, 0x00


	//----- nvinfo : EIATTR_KPARAM_INFO
	.align		4
.L_19:
        /*0068*/ 	.byte	0x04, 0x17
        /*006a*/ 	.short	(.L_21 - .L_20)
.L_20:
        /*006c*/ 	.word	0x00000000
        /*0070*/ 	.short	0x0000
        /*0072*/ 	.short	0x0000
        /*0074*/ 	.byte	0x00, 0xf5, 0x21, 0x00


	//----- nvinfo : EIATTR_SPARSE_MMA_MASK
	.align		4
.L_21:
        /*0078*/ 	.byte	0x03, 0x50
        /*007a*/ 	.short	0x0000


	//----- nvinfo : EIATTR_MAXREG_COUNT
	.align		4
        /*007c*/ 	.byte	0x03, 0x1b
        /*007e*/ 	.short	0x00ff


	//----- nvinfo : EIATTR_MERCURY_ISA_VERSION
	.align		4
        /*0080*/ 	.byte	0x03, 0x5f
        /*0082*/ 	.short	0x0101


	//----- nvinfo : EIATTR_VRC_CTA_INIT_COUNT
	.align		4
        /*0084*/ 	.byte	0x02, 0x4a
	.zero		1
	.zero		1


	//----- nvinfo : EIATTR_EXIT_INSTR_OFFSETS
	.align		4
        /*0088*/ 	.byte	0x04, 0x1c
        /*008a*/ 	.short	(.L_23 - .L_22)


	//   ....[0]....
.L_22:
        /*008c*/ 	.word	0x000000a0


	//   ....[1]....
        /*0090*/ 	.word	0x00000270


	//   ....[2]....
        /*0094*/ 	.word	0x00000390


	//----- nvinfo : EIATTR_CBANK_PARAM_SIZE
	.align		4
.L_23:
        /*0098*/ 	.byte	0x03, 0x19
        /*009a*/ 	.short	0x0028


	//----- nvinfo : EIATTR_PARAM_CBANK
	.align		4
        /*009c*/ 	.byte	0x04, 0x0a
        /*009e*/ 	.short	(.L_25 - .L_24)
	.align		4
.L_24:
        /*00a0*/ 	.word	index@(.nv.constant0._Z22butterfly_stage_kernelPKfPfS0_iiii)
        /*00a4*/ 	.short	0x0380
        /*00a6*/ 	.short	0x0028


	//----- nvinfo : EIATTR_SW_WAR
	.align		4
.L_25:
        /*00a8*/ 	.byte	0x04, 0x36
        /*00aa*/ 	.short	(.L_27 - .L_26)
.L_26:
        /*00ac*/ 	.word	0x00000008
.L_27:


//--------------------- .nv.callgraph             --------------------------
	.section	.nv.callgraph,"",@"SHT_CUDA_CALLGRAPH"
	.align	4
	.sectionentsize	8
	.align		4
        /*0000*/ 	.word	0x00000000
	.align		4
        /*0004*/ 	.word	0xffffffff
	.align		4
        /*0008*/ 	.word	0x00000000
	.align		4
        /*000c*/ 	.word	0xfffffffe
	.align		4
        /*0010*/ 	.word	0x00000000
	.align		4
        /*0014*/ 	.word	0xfffffffd
	.align		4
        /*0018*/ 	.word	0x00000000
	.align		4
        /*001c*/ 	.word	0xfffffffc


//--------------------- .text._Z22butterfly_stage_kernelPKfPfS0_iiii --------------------------
	.section	.text._Z22butterfly_stage_kernelPKfPfS0_iiii,"ax",@progbits
	.align	128
        .global         _Z22butterfly_stage_kernelPKfPfS0_iiii
        .type           _Z22butterfly_stage_kernelPKfPfS0_iiii,@function
        .size           _Z22butterfly_stage_kernelPKfPfS0_iiii,(.L_x_1 - _Z22butterfly_stage_kernelPKfPfS0_iiii)
        .other          _Z22butterfly_stage_kernelPKfPfS0_iiii,@"STO_CUDA_ENTRY STV_DEFAULT"
_Z22butterfly_stage_kernelPKfPfS0_iiii:
.text._Z22butterfly_stage_kernelPKfPfS0_iiii:
[----:B------:R-:W-:Y:S01]  /*0000*/  LDC R1, c[0x0][0x37c] ;  /* 0x0000df00ff017b82 */ /* 0x000fe20000000800 */
[----:B------:R-:W0:Y:S07]  /*0010*/  S2R R3, SR_TID.X ;  /* 0x0000000000037919 */ /* 0x000e2e0000002100 */
[----:B------:R-:W0:Y:S01]  /*0020*/  S2UR UR6, SR_CTAID.X ;  /* 0x00000000000679c3 */ /* 0x000e220000002500 */
[----:B------:R-:W1:Y:S07]  /*0030*/  LDCU.64 UR4, c[0x0][0x398] ;  /* 0x00007300ff0477ac */ /* 0x000e6e0008000a00 */
[----:B------:R-:W0:Y:S08]  /*0040*/  LDC R0, c[0x0][0x360] ;  /* 0x0000d800ff007b82 */ /* 0x000e300000000800 */
[----:B------:R-:W2:Y:S01]  /*0050*/  LDC R5, c[0x0][0x3a0] ;  /* 0x0000e800ff057b82 */ /* 0x000ea20000000800 */
[----:B-1----:R-:W-:Y:S01]  /*0060*/  UIMAD UR4, UR5, UR4, URZ ;  /* 0x00000004050472a4 */ /* 0x002fe2000f8e02ff */
[----:B0-----:R-:W-:-:S05]  /*0070*/  IMAD R0, R0, UR6, R3 ;  /* 0x0000000600007c24 */ /* 0x001fca000f8e0203 */
[----:B--2---:R-:W-:-:S05]  /*0080*/  IMAD R3, R5, UR4, RZ ;  /* 0x0000000405037c24 */ /* 0x004fca000f8e02ff */
[----:B------:R-:W-:-:S13]  /*0090*/  ISETP.GE.AND P0, PT, R0, R3, PT ;  /* 0x000000030000720c */ /* 0x000fda0003f06270 */
[----:B------:R-:W-:Y:S05]  /*00a0*/  @P0 EXIT ;  /* 0x000000000000094d */ /* 0x000fea0003800000 */
[----:B------:R-:W-:Y:S01]  /*00b0*/  IABS R6, R5 ;  /* 0x0000000500067213 */ /* 0x000fe20000000000 */
[----:B------:R-:W0:Y:S01]  /*00c0*/  LDCU UR4, c[0x0][0x3a4] ;  /* 0x00007480ff0477ac */ /* 0x000e220008000800 */
[----:B------:R-:W-:Y:S02]  /*00d0*/  IABS R8, R0 ;  /* 0x0000000000087213 */ /* 0x000fe40000000000 */
[----:B------:R-:W1:Y:S01]  /*00e0*/  I2F.RP R4, R6 ;  /* 0x0000000600047306 */ /* 0x000e620000209400 */
[----:B------:R-:W-:Y:S01]  /*00f0*/  ISETP.GE.AND P2, PT, R0, RZ, PT ;  /* 0x000000ff0000720c */ /* 0x000fe20003f46270 */
[----:B------:R-:W-:-:S06]  /*0100*/  UMOV UR5, 0x1 ;  /* 0x0000000100057882 */ /* 0x000fcc0000000000 */
[----:B-1----:R-:W1:Y:S01]  /*0110*/  MUFU.RCP R4, R4 ;  /* 0x0000000400047308 */ /* 0x002e620000001000 */
[----:B0-----:R-:W-:Y:S01]  /*0120*/  USHF.L.U32 UR4, UR5, UR4, URZ ;  /* 0x0000000405047299 */ /* 0x001fe200080006ff */
[----:B-1----:R-:W-:-:S06]  /*0130*/  IADD3 R2, PT, PT, R4, 0xffffffe, RZ ;  /* 0x0ffffffe04027810 */ /* 0x002fcc0007ffe0ff */
[----:B------:R0:W1:Y:S02]  /*0140*/  F2I.FTZ.U32.TRUNC.NTZ R3, R2 ;  /* 0x0000000200037305 */ /* 0x000064000021f000 */
[----:B0-----:R-:W-:Y:S02]  /*0150*/  HFMA2 R2, -RZ, RZ, 0, 0 ;  /* 0x00000000ff027431 */ /* 0x001fe400000001ff */
[----:B-1----:R-:W-:-:S04]  /*0160*/  IMAD.MOV R7, RZ, RZ, -R3 ;  /* 0x000000ffff077224 */ /* 0x002fc800078e0a03 */
[----:B------:R-:W-:-:S04]  /*0170*/  IMAD R7, R7, R6, RZ ;  /* 0x0000000607077224 */ /* 0x000fc800078e02ff */
[----:B------:R-:W-:-:S04]  /*0180*/  IMAD.HI.U32 R3, R3, R7, R2 ;  /* 0x0000000703037227 */ /* 0x000fc800078e0002 */
[----:B------:R-:W-:-:S04]  /*0190*/  IMAD.MOV.U32 R7, RZ, RZ, R8 ;  /* 0x000000ffff077224 */ /* 0x000fc800078e0008 */
[----:B------:R-:W-:-:S05]  /*01a0*/  IMAD.HI.U32 R3, R3, R7, RZ ;  /* 0x0000000703037227 */ /* 0x000fca00078e00ff */
[----:B------:R-:W-:-:S05]  /*01b0*/  IADD3 R3, PT, PT, -R3, RZ, RZ ;  /* 0x000000ff03037210 */ /* 0x000fca0007ffe1ff */
[----:B------:R-:W-:-:S05]  /*01c0*/  IMAD R3, R6, R3, R7 ;  /* 0x0000000306037224 */ /* 0x000fca00078e0207 */
[----:B------:R-:W-:-:S13]  /*01d0*/  ISETP.GT.U32.AND P0, PT, R6, R3, PT ;  /* 0x000000030600720c */ /* 0x000fda0003f04070 */
[----:B------:R-:W-:Y:S01]  /*01e0*/  @!P0 IMAD.IADD R3, R3, 0x1, -R6 ;  /* 0x0000000103038824 */ /* 0x000fe200078e0a06 */
[----:B------:R-:W-:-:S04]  /*01f0*/  ISETP.NE.AND P0, PT, R5, RZ, PT ;  /* 0x000000ff0500720c */ /* 0x000fc80003f05270 */
[----:B------:R-:W-:-:S13]  /*0200*/  ISETP.GT.U32.AND P1, PT, R6, R3, PT ;  /* 0x000000030600720c */ /* 0x000fda0003f24070 */
[----:B------:R-:W-:-:S05]  /*0210*/  @!P1 IADD3 R3, PT, PT, R3, -R6, RZ ;  /* 0x8000000603039210 */ /* 0x000fca0007ffe0ff */
[----:B------:R-:W-:-:S05]  /*0220*/  IMAD.MOV.U32 R9, RZ, RZ, R3 ;  /* 0x000000ffff097224 */ /* 0x000fca00078e0003 */
[----:B------:R-:W-:Y:S02]  /*0230*/  @!P2 IADD3 R9, PT, PT, -R9, RZ, RZ ;  /* 0x000000ff0909a210 */ /* 0x000fe40007ffe1ff */
[----:B------:R-:W-:-:S04]  /*0240*/  @!P0 LOP3.LUT R9, RZ, R5, RZ, 0x33, !PT ;  /* 0x00000005ff098212 */ /* 0x000fc800078e33ff */
[----:B------:R-:W-:-:S04]  /*0250*/  LOP3.LUT R4, R9, UR4, RZ, 0x3c, !PT ;  /* 0x0000000409047c12 */ /* 0x000fc8000f8e3cff */
[----:B------:R-:W-:-:S13]  /*0260*/  ISETP.GE.AND P0, PT, R4, R5, PT ;  /* 0x000000050400720c */ /* 0x000fda0003f06270 */
[----:B------:R-:W-:Y:S05]  /*0270*/  @P0 EXIT ;  /* 0x000000000000094d */ /* 0x000fea0003800000 */
[----:B------:R-:W0:Y:S01]  /*0280*/  LDC.64 R2, c[0x0][0x380] ;  /* 0x0000e000ff027b82 */ /* 0x000e220000000a00 */
[----:B------:R-:W1:Y:S01]  /*0290*/  LDCU.64 UR4, c[0x0][0x358] ;  /* 0x00006b00ff0477ac */ /* 0x000e620008000a00 */
[----:B------:R-:W-:Y:S02]  /*02a0*/  IADD3 R5, PT, PT, R4, R0, -R9 ;  /* 0x0000000004057210 */ /* 0x000fe40007ffe809 */
[----:B------:R-:W-:-:S04]  /*02b0*/  SHF.L.U32 R9, R9, 0x1, RZ ;  /* 0x0000000109097819 */ /* 0x000fc800000006ff */
[----:B------:R-:W2:Y:S01]  /*02c0*/  LDC.64 R6, c[0x0][0x390] ;  /* 0x0000e400ff067b82 */ /* 0x000ea20000000a00 */
[----:B0-----:R-:W-:-:S04]  /*02d0*/  IMAD.WIDE R4, R5, 0x4, R2 ;  /* 0x0000000405047825 */ /* 0x001fc800078e0202 */
[C---:B------:R-:W-:Y:S02]  /*02e0*/  IMAD.WIDE R2, R0.reuse, 0x4, R2 ;  /* 0x0000000400027825 */ /* 0x040fe400078e0202 */
[----:B-1----:R-:W3:Y:S02]  /*02f0*/  LDG.E R4, desc[UR4][R4.64] ;  /* 0x0000000404047981 */ /* 0x002ee4000c1e1900 */
[----:B--2---:R-:W-:Y:S02]  /*0300*/  IMAD.WIDE R6, R9, 0x4, R6 ;  /* 0x0000000409067825 */ /* 0x004fe400078e0206 */
[----:B------:R-:W2:Y:S01]  /*0310*/  LDG.E R2, desc[UR4][R2.64] ;  /* 0x0000000402027981 */ /* 0x000ea2000c1e1900 */
[----:B------:R-:W0:Y:S03]  /*0320*/  LDC.64 R8, c[0x0][0x388] ;  /* 0x0000e200ff087b82 */ /* 0x000e260000000a00 */
[----:B------:R-:W3:Y:S04]  /*0330*/  LDG.E R13, desc[UR4][R6.64+0x4] ;  /* 0x00000404060d7981 */ /* 0x000ee8000c1e1900 */
[----:B------:R-:W2:Y:S01]  /*0340*/  LDG.E R11, desc[UR4][R6.64] ;  /* 0x00000004060b7981 */ /* 0x000ea2000c1e1900 */
[----:B0-----:R-:W-:-:S04]  /*0350*/  IMAD.WIDE R8, R0, 0x4, R8 ;  /* 0x0000000400087825 */ /* 0x001fc800078e0208 */
[----:B---3--:R-:W-:-:S04]  /*0360*/  FMUL R13, R4, R13 ;  /* 0x0000000d040d7220 */ /* 0x008fc80000400000 */
[----:B--2---:R-:W-:-:S05]  /*0370*/  FFMA R11, R2, R11, R13 ;  /* 0x0000000b020b7223 */ /* 0x004fca000000000d */
[----:B------:R-:W-:Y:S01]  /*0380*/  STG.E desc[UR4][R8.64], R11 ;  /* 0x0000000b08007986 */ /* 0x000fe2000c101904 */
[----:B------:R-:W-:Y:S05]  /*0390*/  EXIT ;  /* 0x000000000000794d */ /* 0x000fea0003800000 */
.L_x_0:
[----:B------:R-:W-:-:S00]  /*03a0*/  BRA `(.L_x_0) ;  /* 0xfffffffc00fc7947 */ /* 0x000fc0000383ffff */
[----:B------:R-:W-:-:S00]  /*03b0*/  NOP ;  /* 0x0000000000007918 */ /* 0x000fc00000000000 */
        /* <DEDUP_REMOVED lines=12> */
.L_x_1:


//--------------------- .nv.shared.reserved.0     --------------------------
	.section	.nv.shared.reserved.0,"aw",@nobits
	.weak		__nv_reservedSMEM_offset_0_alias
	.size		__nv_reservedSMEM_offset_0_alias, 0, 64
	.other		__nv_reservedSMEM_offset_0_alias,@"STO_CUDA_RESERVED_SHARED STV_DEFAULT"
__nv_reservedSMEM_offset_0_alias:
	.zero		0
	.zero		64


//--------------------- .nv.constant0._Z22butterfly_stage_kernelPKfPfS0_iiii --------------------------
	.section	.nv.constant0._Z22butterfly_stage_kernelPKfPfS0_iiii,"a",@progbits
	.sectionflags	@""
	.align	4
.nv.constant0._Z22butterfly_stage_kernelPKfPfS0_iiii:
	.zero		936


//--------------------- SYMBOLS --------------------------

	.type		.nv.reservedSmem.offset0,@object
	.size		.nv.reservedSmem.offset0,0x4
